	.headerflags	@"EF_CUDA_TEXMODE_UNIFIED EF_CUDA_64BIT_ADDRESS EF_CUDA_ACCELERATORS EF_CUDA_SM90 EF_CUDA_VIRTUAL_SM(EF_CUDA_SM90)"
	.elftype	@"ET_EXEC"


//--------------------- .nv.info                  --------------------------
	.section	.nv.info,"",@"SHT_CUDA_INFO"
	.align	4


	//----- nvinfo : EIATTR_REGCOUNT
	.align		4
        /*0000*/ 	.byte	0x04, 0x2f
        /*0002*/ 	.short	(.L_1 - .L_0)
	.align		4
.L_0:
        /*0004*/ 	.word	index@(triton_poi_fused_max_pool2d_with_indices_12)
        /*0008*/ 	.word	0x00000028


	//----- nvinfo : EIATTR_MIN_STACK_SIZE
	.align		4
.L_1:
        /*000c*/ 	.byte	0x04, 0x12
        /*000e*/ 	.short	(.L_3 - .L_2)
	.align		4
.L_2:
        /*0010*/ 	.word	index@(triton_poi_fused_max_pool2d_with_indices_12)
        /*0014*/ 	.word	0x00000000


	//----- nvinfo : EIATTR_FRAME_SIZE
	.align		4
.L_3:
        /*0018*/ 	.byte	0x04, 0x11
        /*001a*/ 	.short	(.L_5 - .L_4)
	.align		4
.L_4:
        /*001c*/ 	.word	index@(triton_poi_fused_max_pool2d_with_indices_12)
        /*0020*/ 	.word	0x00000000


	//----- nvinfo : EIATTR_MIN_STACK_SIZE
	.align		4
.L_5:
        /*0024*/ 	.byte	0x04, 0x12
        /*0026*/ 	.short	(.L_7 - .L_6)
	.align		4
.L_6:
        /*0028*/ 	.word	index@(triton_poi_fused_max_pool2d_with_indices_12)
        /*002c*/ 	.word	0x00000000
.L_7:


//--------------------- .nv.info.triton_poi_fused_max_pool2d_with_indices_12 --------------------------
	.section	.nv.info.triton_poi_fused_max_pool2d_with_indices_12,"",@"SHT_CUDA_INFO"
	.sectionflags	@""
	.align	4


	//----- nvinfo : EIATTR_CUDA_API_VERSION
	.align		4
        /*0000*/ 	.byte	0x04, 0x37
        /*0002*/ 	.short	(.L_9 - .L_8)
.L_8:
        /*0004*/ 	.word	0x0000007c


	//----- nvinfo : EIATTR_KPARAM_INFO
	.align		4
.L_9:
        /*0008*/ 	.byte	0x04, 0x17
        /*000a*/ 	.short	(.L_11 - .L_10)
.L_10:
        /*000c*/ 	.word	0x00000000
        /*0010*/ 	.short	0x0003
        /*0012*/ 	.short	0x0018
        /*0014*/ 	.byte	0x00, 0xf0, 0x11, 0x00


	//----- nvinfo : EIATTR_KPARAM_INFO
	.align		4
.L_11:
        /*0018*/ 	.byte	0x04, 0x17
        /*001a*/ 	.short	(.L_13 - .L_12)
.L_12:
        /*001c*/ 	.word	0x00000000
        /*0020*/ 	.short	0x0002
        /*0022*/ 	.short	0x0010
        /*0024*/ 	.byte	0x00, 0xf4, 0x21, 0x00


	//----- nvinfo : EIATTR_KPARAM_INFO
	.align		4
.L_13:
        /*0028*/ 	.byte	0x04, 0x17
        /*002a*/ 	.short	(.L_15 - .L_14)
.L_14:
        /*002c*/ 	.word	0x00000000
        /*0030*/ 	.short	0x0001
        /*0032*/ 	.short	0x0008
        /*0034*/ 	.byte	0x00, 0xf4, 0x21, 0x00


	//----- nvinfo : EIATTR_KPARAM_INFO
	.align		4
.L_15:
        /*0038*/ 	.byte	0x04, 0x17
        /*003a*/ 	.short	(.L_17 - .L_16)
.L_16:
        /*003c*/ 	.word	0x00000000
        /*0040*/ 	.short	0x0000
        /*0042*/ 	.short	0x0000
        /*0044*/ 	.byte	0x00, 0xf4, 0x21, 0x00


	//----- nvinfo : EIATTR_SPARSE_MMA_MASK
	.align		4
.L_17:
        /*0048*/ 	.byte	0x03, 0x50
        /*004a*/ 	.short	0x0000


	//----- nvinfo : EIATTR_MAXREG_COUNT
	.align		4
        /*004c*/ 	.byte	0x03, 0x1b
        /*004e*/ 	.short	0x00ff


	//----- nvinfo : EIATTR_EXIT_INSTR_OFFSETS
	.align		4
        /*0050*/ 	.byte	0x04, 0x1c
        /*0052*/ 	.short	(.L_19 - .L_18)


	//   ....[0]....
.L_18:
        /*0054*/ 	.word	0x00000ff0


	//----- nvinfo : EIATTR_REQNTID
	.align		4
.L_19:
        /*0058*/ 	.byte	0x04, 0x10
        /*005a*/ 	.short	(.L_21 - .L_20)
.L_20:
        /*005c*/ 	.word	0x00000080
        /*0060*/ 	.word	0x00000001
        /*0064*/ 	.word	0x00000001


	//----- nvinfo : EIATTR_CBANK_PARAM_SIZE
	.align		4
.L_21:
        /*0068*/ 	.byte	0x03, 0x19
        /*006a*/ 	.short	0x001c


	//----- nvinfo : EIATTR_PARAM_CBANK
	.align		4
        /*006c*/ 	.byte	0x04, 0x0a
        /*006e*/ 	.short	(.L_23 - .L_22)
	.align		4
.L_22:
        /*0070*/ 	.word	index@(.nv.constant0.triton_poi_fused_max_pool2d_with_indices_12)
        /*0074*/ 	.short	0x0210
        /*0076*/ 	.short	0x001c


	//----- nvinfo : EIATTR_SW_WAR
	.align		4
.L_23:
        /*0078*/ 	.byte	0x04, 0x36
        /*007a*/ 	.short	(.L_25 - .L_24)
.L_24:
        /*007c*/ 	.word	0x00000008
.L_25:


//--------------------- .nv.callgraph             --------------------------
	.section	.nv.callgraph,"",@"SHT_CUDA_CALLGRAPH"
	.align	4
	.sectionentsize	8
	.align		4
        /*0000*/ 	.word	0x00000000
	.align		4
        /*0004*/ 	.word	0xffffffff
	.align		4
        /*0008*/ 	.word	0x00000000
	.align		4
        /*000c*/ 	.word	0xfffffffe
	.align		4
        /*0010*/ 	.word	0x00000000
	.align		4
        /*0014*/ 	.word	0xfffffffd
	.align		4
        /*0018*/ 	.word	0x00000000
	.align		4
        /*001c*/ 	.word	0xfffffffc


//--------------------- .text.triton_poi_fused_max_pool2d_with_indices_12 --------------------------
	.section	.text.triton_poi_fused_max_pool2d_with_indices_12,"ax",@progbits
	.sectionflags	@"SHF_BARRIERS=1"
	.align	128
        .global         triton_poi_fused_max_pool2d_with_indices_12
        .type           triton_poi_fused_max_pool2d_with_indices_12,@function
        .size           triton_poi_fused_max_pool2d_with_indices_12,(.L_x_1 - triton_poi_fused_max_pool2d_with_indices_12)
        .other          triton_poi_fused_max_pool2d_with_indices_12,@"STO_CUDA_ENTRY STV_DEFAULT"
triton_poi_fused_max_pool2d_with_indices_12:
.text.triton_poi_fused_max_pool2d_with_indices_12:
[----:B------:R-:W-:Y:S01]  /*0000*/  LDC R1, c[0x0][0x28] ;  /* 0x00000a00ff017b82 */ /* 0x000fe20000000800 */
[----:B------:R-:W1:Y:S07]  /*0010*/  S2R R0, SR_TID.X ;  /* 0x0000000000007919 */ /* 0x000e6e0000002100 */
[----:B------:R-:W2:Y:S01]  /*0020*/  LDC.64 R6, c[0x0][0x210] ;  /* 0x00008400ff067b82 */ /* 0x000ea20000000a00 */
[----:B------:R-:W-:Y:S01]  /*0030*/  ULDC.64 UR4, c[0x0][0x210] ;  /* 0x0000840000047ab9 */ /* 0x000fe20000000a00 */
[----:B------:R-:W-:Y:S01]  /*0040*/  ULDC.64 UR6, c[0x0][0x208] ;  /* 0x0000820000067ab9 */ /* 0x000fe20000000a00 */
[----:B------:R-:W3:Y:S01]  /*0050*/  S2R R4, SR_CTAID.X ;  /* 0x0000000000047919 */ /* 0x000ee20000002500 */
[----:B------:R-:W-:Y:S01]  /*0060*/  ULDC.64 UR8, c[0x0][0x220] ;  /* 0x0000880000087ab9 */ /* 0x000fe20000000a00 */
[----:B-1----:R-:W-:-:S02]  /*0070*/  IMAD.SHL.U32 R24, R0, 0x8, RZ ;  /* 0x0000000800187824 */ /* 0x002fc400078e00ff */
[----:B---3--:R-:W-:-:S03]  /*0080*/  IMAD.SHL.U32 R3, R4, 0x400, RZ ;  /* 0x0000040004037824 */ /* 0x008fc600078e00ff */
[----:B------:R-:W-:Y:S02]  /*0090*/  LOP3.LUT R24, R24, 0x3f8, RZ, 0xc0, !PT ;  /* 0x000003f818187812 */ /* 0x000fe400078ec0ff */
[----:B------:R-:W-:Y:S02]  /*00a0*/  SHF.R.S32.HI R23, RZ, 0x15, R4 ;  /* 0x00000015ff177819 */ /* 0x000fe40000011404 */
[----:B------:R-:W-:Y:S02]  /*00b0*/  LOP3.LUT R2, R3, R24, RZ, 0xfc, !PT ;  /* 0x0000001803027212 */ /* 0x000fe400078efcff */
[----:B------:R-:W-:Y:S02]  /*00c0*/  SGXT R23, R23, 0x1 ;  /* 0x000000011717781a */ /* 0x000fe40000000200 */
[----:B------:R-:W-:Y:S02]  /*00d0*/  SHF.R.S32.HI R5, RZ, 0x1f, R2 ;  /* 0x0000001fff057819 */ /* 0x000fe40000011402 */
[----:B------:R-:W-:-:S02]  /*00e0*/  LEA.HI R9, R23, R2, RZ, 0xb ;  /* 0x0000000217097211 */ /* 0x000fc400078f58ff */
[----:B------:R-:W-:-:S03]  /*00f0*/  LEA.HI R5, R5, R2, RZ, 0x6 ;  /* 0x0000000205057211 */ /* 0x000fc600078f30ff */
[----:B------:R-:W-:Y:S01]  /*0100*/  IMAD.SHL.U32 R10, R9, 0x4, RZ ;  /* 0x00000004090a7824 */ /* 0x000fe200078e00ff */
[----:B------:R-:W-:Y:S02]  /*0110*/  SHF.R.S32.HI R4, RZ, 0x6, R5 ;  /* 0x00000006ff047819 */ /* 0x000fe40000011405 */
[----:B------:R-:W-:Y:S02]  /*0120*/  LOP3.LUT R29, R5, 0xffffffc0, RZ, 0xc0, !PT ;  /* 0xffffffc0051d7812 */ /* 0x000fe400078ec0ff */
[----:B------:R-:W-:Y:S02]  /*0130*/  LEA.HI R8, R4, R4, RZ, 0x5 ;  /* 0x0000000404087211 */ /* 0x000fe400078f28ff */
[----:B------:R-:W-:Y:S01]  /*0140*/  LOP3.LUT R10, R10, 0xffffe000, RZ, 0xc0, !PT ;  /* 0xffffe0000a0a7812 */ /* 0x000fe200078ec0ff */
[----:B------:R-:W-:Y:S01]  /*0150*/  IMAD.IADD R29, R2, 0x1, -R29 ;  /* 0x00000001021d7824 */ /* 0x000fe200078e0a1d */
[----:B------:R-:W-:-:S05]  /*0160*/  LOP3.LUT R9, R8, 0x1ffffe0, RZ, 0xc0, !PT ;  /* 0x01ffffe008097812 */ /* 0x000fca00078ec0ff */
[----:B------:R-:W-:-:S04]  /*0170*/  IMAD.IADD R9, R4, 0x1, -R9 ;  /* 0x0000000104097824 */ /* 0x000fc800078e0a09 */
[----:B------:R-:W-:-:S04]  /*0180*/  IMAD R34, R9, 0x80, R10 ;  /* 0x0000008009227824 */ /* 0x000fc800078e020a */
[--C-:B------:R-:W-:Y:S01]  /*0190*/  IMAD.IADD R17, R29, 0x1, R34.reuse ;  /* 0x000000011d117824 */ /* 0x100fe200078e0222 */
[----:B------:R-:W-:Y:S02]  /*01a0*/  SHF.R.S32.HI R26, RZ, 0x1f, R34 ;  /* 0x0000001fff1a7819 */ /* 0x000fe40000011422 */
[----:B------:R-:W-:Y:S01]  /*01b0*/  IADD3 R4, P0, R29, R34, RZ ;  /* 0x000000221d047210 */ /* 0x000fe20007f1e0ff */
[----:B--2---:R-:W-:-:S03]  /*01c0*/  IMAD.WIDE R16, R17, 0x4, R6 ;  /* 0x0000000411107825 */ /* 0x004fc600078e0206 */
[----:B------:R-:W-:Y:S02]  /*01d0*/  LEA.HI.X.SX32 R5, R29, R26, 0x1, P0 ;  /* 0x0000001a1d057211 */ /* 0x000fe400000f0eff */
[C---:B------:R-:W-:Y:S01]  /*01e0*/  LEA R12, P0, R4.reuse, UR4, 0x2 ;  /* 0x00000004040c7c11 */ /* 0x040fe2000f8010ff */
[----:B------:R-:W2:Y:S03]  /*01f0*/  LDG.E.128 R16, desc[UR6][R16.64] ;  /* 0x0000000610107981 */ /* 0x000ea6000c1e1d00 */
[----:B------:R-:W-:Y:S01]  /*0200*/  LEA.HI.X R13, R4, UR5, R5, 0x2, P0 ;  /* 0x00000005040d7c11 */ /* 0x000fe200080f1405 */
[----:B------:R-:W-:-:S05]  /*0210*/  VIADD R22, R34, 0x1000 ;  /* 0x0000100022167836 */ /* 0x000fca0000000000 */
[----:B------:R-:W2:Y:S01]  /*0220*/  LDG.E.128 R12, desc[UR6][R12.64+0x100] ;  /* 0x000100060c0c7981 */ /* 0x000ea2000c1e1d00 */
[----:B------:R-:W-:-:S04]  /*0230*/  IMAD.IADD R9, R29, 0x1, R22 ;  /* 0x000000011d097824 */ /* 0x000fc800078e0216 */
[----:B------:R-:W-:-:S06]  /*0240*/  IMAD.WIDE R8, R9, 0x4, R6 ;  /* 0x0000000409087825 */ /* 0x000fcc00078e0206 */
[----:B------:R-:W3:Y:S01]  /*0250*/  LDG.E.128 R8, desc[UR6][R8.64] ;  /* 0x0000000608087981 */ /* 0x000ee2000c1e1d00 */
[----:B------:R-:W-:-:S04]  /*0260*/  LOP3.LUT R24, R3, 0x4, R24, 0xfe, !PT ;  /* 0x0000000403187812 */ /* 0x000fc800078efe18 */
[----:B------:R-:W-:-:S04]  /*0270*/  LEA.HI R23, R23, R24, RZ, 0x6 ;  /* 0x0000001817177211 */ /* 0x000fc800078f30ff */
[----:B------:R-:W-:-:S05]  /*0280*/  LOP3.LUT R25, R23, 0xffffffc0, RZ, 0xc0, !PT ;  /* 0xffffffc017197812 */ /* 0x000fca00078ec0ff */
[----:B------:R-:W-:Y:S02]  /*0290*/  IMAD.IADD R25, R24, 0x1, -R25 ;  /* 0x0000000118197824 */ /* 0x000fe400078e0a19 */
[----:B------:R-:W-:Y:S01]  /*02a0*/  VIADD R30, R34, 0x1040 ;  /* 0x00001040221e7836 */ /* 0x000fe20000000000 */
[----:B--2---:R-:W-:Y:S02]  /*02b0*/  FSETP.GT.AND P5, PT, R15, R19, PT ;  /* 0x000000130f00720b */ /* 0x004fe40003fa4000 */
[----:B------:R-:W-:Y:S02]  /*02c0*/  FSETP.GT.AND P2, PT, R14, R18, PT ;  /* 0x000000120e00720b */ /* 0x000fe40003f44000 */
[----:B------:R-:W-:Y:S02]  /*02d0*/  FSETP.GT.AND P3, PT, R12, R16, PT ;  /* 0x000000100c00720b */ /* 0x000fe40003f64000 */
[----:B------:R-:W-:Y:S02]  /*02e0*/  FSETP.GT.AND P4, PT, R13, R17, PT ;  /* 0x000000110d00720b */ /* 0x000fe40003f84000 */
[----:B------:R-:W-:-:S02]  /*02f0*/  FSETP.NAN.AND P1, PT, R15, R15, PT ;  /* 0x0000000f0f00720b */ /* 0x000fc40003f28000 */
[----:B------:R-:W-:-:S03]  /*0300*/  FSETP.NAN.AND P0, PT, R14, R14, PT ;  /* 0x0000000e0e00720b */ /* 0x000fc60003f08000 */
[----:B------:R-:W-:Y:S02]  /*0310*/  @!P5 SEL R15, R15, R19, P1 ;  /* 0x000000130f0fd207 */ /* 0x000fe40000800000 */
[----:B------:R-:W-:Y:S02]  /*0320*/  @!P2 SEL R14, R14, R18, P0 ;  /* 0x000000120e0ea207 */ /* 0x000fe40000000000 */
[----:B---3--:R-:W-:Y:S02]  /*0330*/  FSETP.NAN.AND P1, PT, R8, R8, PT ;  /* 0x000000080800720b */ /* 0x008fe40003f28000 */
[----:B------:R-:W-:Y:S02]  /*0340*/  FSETP.NAN.AND P0, PT, R12, R12, PT ;  /* 0x0000000c0c00720b */ /* 0x000fe40003f08000 */
[----:B------:R-:W-:Y:S02]  /*0350*/  P2R R5, PR, RZ, 0x4 ;  /* 0x00000004ff057803 */ /* 0x000fe40000000000 */
[----:B------:R-:W-:-:S02]  /*0360*/  FSETP.NAN.AND P2, PT, R13, R13, PT ;  /* 0x0000000d0d00720b */ /* 0x000fc40003f48000 */
[----:B------:R-:W-:Y:S02]  /*0370*/  @!P3 SEL R12, R12, R16, P0 ;  /* 0x000000100c0cb207 */ /* 0x000fe40000000000 */
[----:B------:R-:W-:Y:S02]  /*0380*/  FSETP.NAN.AND P0, PT, R9, R9, PT ;  /* 0x000000090900720b */ /* 0x000fe40003f08000 */
[----:B------:R-:W-:Y:S02]  /*0390*/  @!P4 SEL R13, R13, R17, P2 ;  /* 0x000000110d0dc207 */ /* 0x000fe40001000000 */
[----:B------:R-:W-:-:S04]  /*03a0*/  FSETP.GEU.AND P2, PT, R12, R8, PT ;  /* 0x000000080c00720b */ /* 0x000fc80003f4e000 */
[----:B------:R-:W-:Y:S02]  /*03b0*/  P2R R23, PR, RZ, 0x4 ;  /* 0x00000004ff177803 */ /* 0x000fe40000000000 */
[----:B------:R-:W-:Y:S02]  /*03c0*/  @!P1 SEL R8, R8, R12, !P2 ;  /* 0x0000000c08089207 */ /* 0x000fe40005000000 */
[----:B------:R-:W-:-:S04]  /*03d0*/  FSETP.GEU.AND P2, PT, R13, R9, PT ;  /* 0x000000090d00720b */ /* 0x000fc80003f4e000 */
[----:B------:R-:W-:Y:S02]  /*03e0*/  @!P0 SEL R9, R9, R13, !P2 ;  /* 0x0000000d09098207 */ /* 0x000fe40005000000 */
[----:B------:R-:W-:-:S04]  /*03f0*/  IADD3 R12, P0, R25, R34, RZ ;  /* 0x00000022190c7210 */ /* 0x000fc80007f1e0ff */
[----:B------:R-:W-:Y:S02]  /*0400*/  LEA.HI.X.SX32 R13, R25, R26, 0x1, P0 ;  /* 0x0000001a190d7211 */ /* 0x000fe400000f0eff */
[----:B------:R-:W-:-:S04]  /*0410*/  LEA R36, P0, R12, UR4, 0x2 ;  /* 0x000000040c247c11 */ /* 0x000fc8000f8010ff */
[----:B------:R-:W-:Y:S02]  /*0420*/  LEA.HI.X R37, R12, UR5, R13, 0x2, P0 ;  /* 0x000000050c257c11 */ /* 0x000fe400080f140d */
[-C--:B------:R-:W-:Y:S02]  /*0430*/  FSETP.NAN.AND P0, PT, R10, R10.reuse, PT ;  /* 0x0000000a0a00720b */ /* 0x080fe40003f08000 */
[----:B------:R-:W-:Y:S01]  /*0440*/  FSETP.GEU.AND P1, PT, R14, R10, PT ;  /* 0x0000000a0e00720b */ /* 0x000fe20003f2e000 */
[----:B------:R-:W-:-:S10]  /*0450*/  IMAD.IADD R17, R29, 0x1, R30 ;  /* 0x000000011d117824 */ /* 0x000fd400078e021e */
[----:B------:R-:W-:Y:S02]  /*0460*/  @!P0 SEL R10, R10, R14, !P1 ;  /* 0x0000000e0a0a8207 */ /* 0x000fe40004800000 */
[-C--:B------:R-:W-:Y:S01]  /*0470*/  FSETP.NAN.AND P0, PT, R11, R11.reuse, PT ;  /* 0x0000000b0b00720b */ /* 0x080fe20003f08000 */
[----:B------:R-:W-:Y:S01]  /*0480*/  IMAD.WIDE R16, R17, 0x4, R6 ;  /* 0x0000000411107825 */ /* 0x000fe200078e0206 */
[----:B------:R-:W-:Y:S02]  /*0490*/  P2R R26, PR, RZ, 0x2 ;  /* 0x00000002ff1a7803 */ /* 0x000fe40000000000 */
[----:B------:R-:W-:-:S09]  /*04a0*/  FSETP.GEU.AND P1, PT, R15, R11, PT ;  /* 0x0000000b0f00720b */ /* 0x000fd20003f2e000 */
[----:B------:R-:W-:Y:S02]  /*04b0*/  @!P0 SEL R11, R11, R15, !P1 ;  /* 0x0000000f0b0b8207 */ /* 0x000fe40004800000 */
[----:B------:R1:W2:Y:S01]  /*04c0*/  LDG.E.128 R12, desc[UR6][R16.64] ;  /* 0x00000006100c7981 */ /* 0x0002a2000c1e1d00 */
[----:B------:R-:W-:Y:S01]  /*04d0*/  P2R R27, PR, RZ, 0x2 ;  /* 0x00000002ff1b7803 */ /* 0x000fe20000000000 */
[----:B-1----:R-:W-:-:S04]  /*04e0*/  IMAD.IADD R17, R25, 0x1, R34 ;  /* 0x0000000119117824 */ /* 0x002fc800078e0222 */
[----:B------:R-:W-:-:S06]  /*04f0*/  IMAD.WIDE R16, R17, 0x4, R6 ;  /* 0x0000000411107825 */ /* 0x000fcc00078e0206 */
[----:B------:R-:W3:Y:S01]  /*0500*/  LDG.E.128 R16, desc[UR6][R16.64] ;  /* 0x0000000610107981 */ /* 0x000ee2000c1e1d00 */
[-C--:B--2---:R-:W-:Y:S02]  /*0510*/  FSETP.NAN.AND P0, PT, R15, R15.reuse, PT ;  /* 0x0000000f0f00720b */ /* 0x084fe40003f08000 */
[----:B------:R-:W-:-:S11]  /*0520*/  FSETP.GEU.AND P1, PT, R11, R15, PT ;  /* 0x0000000f0b00720b */ /* 0x000fd60003f2e000 */
[----:B------:R-:W-:Y:S02]  /*0530*/  @!P0 SEL R15, R15, R11, !P1 ;  /* 0x0000000b0f0f8207 */ /* 0x000fe40004800000 */
[-C--:B------:R-:W-:Y:S02]  /*0540*/  FSETP.NAN.AND P0, PT, R14, R14.reuse, PT ;  /* 0x0000000e0e00720b */ /* 0x080fe40003f08000 */
[----:B------:R-:W-:Y:S02]  /*0550*/  P2R R28, PR, RZ, 0x2 ;  /* 0x00000002ff1c7803 */ /* 0x000fe40000000000 */
[----:B------:R-:W-:-:S09]  /*0560*/  FSETP.GEU.AND P1, PT, R10, R14, PT ;  /* 0x0000000e0a00720b */ /* 0x000fd20003f2e000 */
        /* <DEDUP_REMOVED lines=9> */
[----:B------:R-:W3:Y:S01]  /*0600*/  LDG.E.128 R8, desc[UR6][R36.64+0x100] ;  /* 0x0001000624087981 */ /* 0x000ee2000c1e1d00 */
[----:B------:R-:W-:Y:S02]  /*0610*/  P2R R32, PR, RZ, 0x2 ;  /* 0x00000002ff207803 */ /* 0x000fe40000000000 */
[C---:B---3--:R-:W-:Y:S02]  /*0620*/  FSETP.GT.AND P1, PT, R9.reuse, R17, PT ;  /* 0x000000110900720b */ /* 0x048fe40003f24000 */
[----:B------:R-:W-:Y:S02]  /*0630*/  FSETP.NAN.AND P0, PT, R9, R9, PT ;  /* 0x000000090900720b */ /* 0x000fe40003f08000 */
[----:B------:R-:W-:-:S09]  /*0640*/  P2R R33, PR, RZ, 0x2 ;  /* 0x00000002ff217803 */ /* 0x000fd20000000000 */
[----:B------:R-:W-:Y:S02]  /*0650*/  @!P1 SEL R9, R9, R17, P0 ;  /* 0x0000001109099207 */ /* 0x000fe40000000000 */
[C---:B------:R-:W-:Y:S02]  /*0660*/  FSETP.GT.AND P1, PT, R10.reuse, R18, PT ;  /* 0x000000120a00720b */ /* 0x040fe40003f24000 */
[----:B------:R-:W-:Y:S02]  /*0670*/  FSETP.NAN.AND P0, PT, R10, R10, PT ;  /* 0x0000000a0a00720b */ /* 0x000fe40003f08000 */
[----:B------:R-:W-:-:S09]  /*0680*/  P2R R34, PR, RZ, 0x2 ;  /* 0x00000002ff227803 */ /* 0x000fd20000000000 */
[----:B------:R-:W-:Y:S02]  /*0690*/  @!P1 SEL R10, R10, R18, P0 ;  /* 0x000000120a0a9207 */ /* 0x000fe40000000000 */
[C---:B------:R-:W-:Y:S02]  /*06a0*/  FSETP.GT.AND P1, PT, R11.reuse, R19, PT ;  /* 0x000000130b00720b */ /* 0x040fe40003f24000 */
[----:B------:R-:W-:Y:S02]  /*06b0*/  FSETP.NAN.AND P0, PT, R11, R11, PT ;  /* 0x0000000b0b00720b */ /* 0x000fe40003f08000 */
[----:B------:R-:W-:-:S09]  /*06c0*/  P2R R35, PR, RZ, 0x2 ;  /* 0x00000002ff237803 */ /* 0x000fd20000000000 */
[----:B------:R-:W-:Y:S02]  /*06d0*/  @!P1 SEL R11, R11, R19, P0 ;  /* 0x000000130b0b9207 */ /* 0x000fe40000000000 */
[C---:B------:R-:W-:Y:S01]  /*06e0*/  FSETP.GT.AND P1, PT, R8.reuse, R16, PT ;  /* 0x000000100800720b */ /* 0x040fe20003f24000 */
[----:B------:R-:W-:Y:S01]  /*06f0*/  IMAD.IADD R17, R25, 0x1, R22 ;  /* 0x0000000119117824 */ /* 0x000fe200078e0216 */
[----:B------:R-:W-:-:S11]  /*0700*/  FSETP.NAN.AND P0, PT, R8, R8, PT ;  /* 0x000000080800720b */ /* 0x000fd60003f08000 */
[----:B------:R-:W-:Y:S01]  /*0710*/  @!P1 SEL R8, R8, R16, P0 ;  /* 0x0000001008089207 */ /* 0x000fe20000000000 */
[----:B------:R-:W-:-:S06]  /*0720*/  IMAD.WIDE R16, R17, 0x4, R6 ;  /* 0x0000000411107825 */ /* 0x000fcc00078e0206 */
[----:B------:R-:W2:Y:S01]  /*0730*/  LDG.E.128 R16, desc[UR6][R16.64] ;  /* 0x0000000610107981 */ /* 0x000ea2000c1e1d00 */
[----:B------:R-:W-:Y:S02]  /*0740*/  P2R R36, PR, RZ, 0x2 ;  /* 0x00000002ff247803 */ /* 0x000fe40000000000 */
[----:B------:R-:W-:Y:S02]  /*0750*/  P2R R24, PR, RZ, 0x4 ;  /* 0x00000004ff187803 */ /* 0x000fe40000000000 */
[----:B------:R-:W-:Y:S02]  /*0760*/  P2R R4, PR, RZ, 0x20 ;  /* 0x00000020ff047803 */ /* 0x000fe40000000000 */
[-C--:B--2---:R-:W-:Y:S02]  /*0770*/  FSETP.NAN.AND P0, PT, R19, R19.reuse, PT ;  /* 0x000000131300720b */ /* 0x084fe40003f08000 */
[----:B------:R-:W-:-:S04]  /*0780*/  FSETP.GEU.AND P1, PT, R11, R19, PT ;  /* 0x000000130b00720b */ /* 0x000fc80003f2e000 */
[----:B------:R-:W-:-:S07]  /*0790*/  P2R R22, PR, RZ, 0x2 ;  /* 0x00000002ff167803 */ /* 0x000fce0000000000 */
[----:B------:R-:W-:Y:S02]  /*07a0*/  @!P0 SEL R19, R19, R11, !P1 ;  /* 0x0000000b13138207 */ /* 0x000fe40004800000 */
[-C--:B------:R-:W-:Y:S02]  /*07b0*/  FSETP.NAN.AND P1, PT, R18, R18.reuse, PT ;  /* 0x000000121200720b */ /* 0x080fe40003f28000 */
[----:B------:R-:W-:-:S11]  /*07c0*/  FSETP.GEU.AND P0, PT, R10, R18, PT ;  /* 0x000000120a00720b */ /* 0x000fd60003f0e000 */
[----:B------:R-:W-:Y:S02]  /*07d0*/  @!P1 SEL R18, R18, R10, !P0 ;  /* 0x0000000a12129207 */ /* 0x000fe40004000000 */
[----:B------:R-:W-:Y:S02]  /*07e0*/  P2R R10, PR, RZ, 0x1 ;  /* 0x00000001ff0a7803 */ /* 0x000fe40000000000 */
[----:B------:R-:W-:-:S04]  /*07f0*/  ISETP.NE.AND P0, PT, R22, RZ, PT ;  /* 0x000000ff1600720c */ /* 0x000fc80003f05270 */
        /* <DEDUP_REMOVED lines=15> */
[----:B------:R-:W-:Y:S01]  /*08f0*/  ISETP.NE.AND P0, PT, R5, RZ, PT ;  /* 0x000000ff0500720c */ /* 0x000fe20003f05270 */
[----:B------:R-:W-:-:S04]  /*0900*/  IMAD.IADD R5, R25, 0x1, R30 ;  /* 0x0000000119057824 */ /* 0x000fc800078e021e */
[----:B------:R-:W-:-:S06]  /*0910*/  IMAD.WIDE R4, R5, 0x4, R6 ;  /* 0x0000000405047825 */ /* 0x000fcc00078e0206 */
[----:B------:R-:W2:Y:S01]  /*0920*/  LDG.E.128 R4, desc[UR6][R4.64] ;  /* 0x0000000604047981 */ /* 0x000ea2000c1e1d00 */
[-C--:B------:R-:W-:Y:S02]  /*0930*/  FSETP.NAN.AND P2, PT, R17, R17.reuse, PT ;  /* 0x000000111100720b */ /* 0x080fe40003f48000 */
[----:B------:R-:W-:Y:S02]  /*0940*/  P2R R21, PR, RZ, 0x8 ;  /* 0x00000008ff157803 */ /* 0x000fe40000000000 */
[----:B------:R-:W-:Y:S02]  /*0950*/  FSETP.NAN.AND P3, PT, R16, R16, PT ;  /* 0x000000101000720b */ /* 0x000fe40003f68000 */
[----:B------:R-:W-:Y:S02]  /*0960*/  P2R R20, PR, RZ, 0x10 ;  /* 0x00000010ff147803 */ /* 0x000fe40000000000 */
[----:B------:R-:W-:Y:S02]  /*0970*/  FSETP.GEU.AND P1, PT, R9, R17, PT ;  /* 0x000000110900720b */ /* 0x000fe40003f2e000 */
[----:B------:R-:W-:-:S03]  /*0980*/  P2R R37, PR, RZ, 0x1 ;  /* 0x00000001ff257803 */ /* 0x000fc60000000000 */
[----:B------:R-:W-:Y:S02]  /*0990*/  @!P2 SEL R17, R17, R9, !P1 ;  /* 0x000000091111a207 */ /* 0x000fe40004800000 */
[----:B------:R-:W-:Y:S02]  /*09a0*/  FSETP.GEU.AND P2, PT, R8, R16, PT ;  /* 0x000000100800720b */ /* 0x000fe40003f4e000 */
[----:B------:R-:W-:Y:S02]  /*09b0*/  ISETP.NE.AND P0, PT, R20, RZ, PT ;  /* 0x000000ff1400720c */ /* 0x000fe40003f05270 */
[----:B------:R-:W-:Y:S02]  /*09c0*/  @!P3 SEL R16, R16, R8, !P2 ;  /* 0x000000081010b207 */ /* 0x000fe40005000000 */
[----:B------:R-:W-:Y:S02]  /*09d0*/  P2R R20, PR, RZ, 0x1 ;  /* 0x00000001ff147803 */ /* 0x000fe40000000000 */
[----:B------:R-:W-:-:S04]  /*09e0*/  ISETP.NE.AND P0, PT, R21, RZ, PT ;  /* 0x000000ff1500720c */ /* 0x000fc80003f05270 */
[----:B------:R-:W-:Y:S02]  /*09f0*/  P2R R21, PR, RZ, 0x1 ;  /* 0x00000001ff157803 */ /* 0x000fe40000000000 */
        /* <DEDUP_REMOVED lines=8> */
[----:B------:R-:W1:Y:S01]  /*0a80*/  S2UR UR5, SR_CgaCtaId ;  /* 0x00000000000579c3 */ /* 0x000e620000008800 */
[----:B------:R-:W-:Y:S01]  /*0a90*/  UMOV UR4, 0x400 ;  /* 0x0000040000047882 */ /* 0x000fe20000000000 */
[----:B------:R-:W-:Y:S01]  /*0aa0*/  IMAD.SHL.U32 R0, R0, 0x4, RZ ;  /* 0x0000000400007824 */ /* 0x000fe200078e00ff */
[----:B-1----:R-:W-:-:S04]  /*0ab0*/  UPRMT UR4, UR5, 0x654, UR4 ;  /* 0x0000065405047896 */ /* 0x002fc80008000004 */
[----:B------:R-:W-:-:S04]  /*0ac0*/  LOP3.LUT R0, R0, 0x1fc, RZ, 0xc0, !PT ;  /* 0x000001fc00007812 */ /* 0x000fc800078ec0ff */
[----:B------:R-:W-:Y:S02]  /*0ad0*/  LEA R30, R0, UR4, 0x2 ;  /* 0x00000004001e7c11 */ /* 0x000fe4000f8e10ff */
[-C--:B--2---:R-:W-:Y:S02]  /*0ae0*/  FSETP.NAN.AND P4, PT, R7, R7.reuse, PT ;  /* 0x000000070700720b */ /* 0x084fe40003f88000 */
[----:B------:R-:W-:Y:S02]  /*0af0*/  FSETP.NAN.AND P5, PT, R6, R6, PT ;  /* 0x000000060600720b */ /* 0x000fe40003fa8000 */
[----:B------:R-:W-:Y:S02]  /*0b00*/  FSETP.GEU.AND P3, PT, R19, R7, PT ;  /* 0x000000071300720b */ /* 0x000fe40003f6e000 */
[----:B------:R-:W-:Y:S02]  /*0b10*/  FSETP.NAN.AND P6, PT, R5, R5, PT ;  /* 0x000000050500720b */ /* 0x000fe40003fc8000 */
[----:B------:R-:W-:-:S05]  /*0b20*/  FSETP.NAN.AND P0, PT, R4, R4, PT ;  /* 0x000000040400720b */ /* 0x000fca0003f08000 */
[----:B------:R-:W-:Y:S02]  /*0b30*/  @!P4 SEL R7, R7, R19, !P3 ;  /* 0x000000130707c207 */ /* 0x000fe40005800000 */
[----:B------:R-:W-:-:S04]  /*0b40*/  FSETP.GEU.AND P4, PT, R18, R6, PT ;  /* 0x000000061200720b */ /* 0x000fc80003f8e000 */
[----:B------:R-:W-:Y:S02]  /*0b50*/  @!P5 SEL R6, R6, R18, !P4 ;  /* 0x000000120606d207 */ /* 0x000fe40006000000 */
[----:B------:R-:W-:-:S04]  /*0b60*/  FSETP.GEU.AND P5, PT, R17, R5, PT ;  /* 0x000000051100720b */ /* 0x000fc80003fae000 */
[----:B------:R-:W-:Y:S02]  /*0b70*/  @!P6 SEL R5, R5, R17, !P5 ;  /* 0x000000110505e207 */ /* 0x000fe40006800000 */
[----:B------:R-:W-:-:S04]  /*0b80*/  FSETP.GEU.AND P6, PT, R16, R4, PT ;  /* 0x000000041000720b */ /* 0x000fc80003fce000 */
[----:B------:R-:W-:Y:S02]  /*0b90*/  @!P0 SEL R4, R4, R16, !P6 ;  /* 0x0000001004048207 */ /* 0x000fe40007000000 */
[----:B------:R-:W-:-:S04]  /*0ba0*/  ISETP.NE.AND P0, PT, R21, RZ, PT ;  /* 0x000000ff1500720c */ /* 0x000fc80003f05270 */
[----:B------:R-:W-:Y:S02]  /*0bb0*/  SEL R8, RZ, 0x1, !P0 ;  /* 0x00000001ff087807 */ /* 0x000fe40004000000 */
        /* <DEDUP_REMOVED lines=11> */
[----:B------:R-:W-:Y:S02]  /*0c70*/  SEL R8, R8, 0x2, P0 ;  /* 0x0000000208087807 */ /* 0x000fe40000000000 */
[----:B------:R-:W-:-:S04]  /*0c80*/  ISETP.NE.AND P0, PT, R24, RZ, PT ;  /* 0x000000ff1800720c */ /* 0x000fc80003f05270 */
[----:B------:R-:W-:Y:S02]  /*0c90*/  SEL R16, R16, 0x2, P0 ;  /* 0x0000000210107807 */ /* 0x000fe40000000000 */
[----:B------:R-:W-:-:S04]  /*0ca0*/  ISETP.NE.AND P0, PT, R26, RZ, PT ;  /* 0x000000ff1a00720c */ /* 0x000fc80003f05270 */
[----:B------:R-:W-:Y:S02]  /*0cb0*/  SEL R18, R18, 0x2, P0 ;  /* 0x0000000212127807 */ /* 0x000fe40000000000 */
[----:B------:R-:W-:Y:S02]  /*0cc0*/  ISETP.NE.AND P0, PT, R22, RZ, PT ;  /* 0x000000ff1600720c */ /* 0x000fe40003f05270 */
[----:B------:R-:W-:Y:S01]  /*0cd0*/  SEL R21, R18, 0x3, P1 ;  /* 0x0000000312157807 */ /* 0x000fe20000800000 */
[----:B------:R-:W1:Y:S01]  /*0ce0*/  LDC.64 R22, c[0x0][0x218] ;  /* 0x00008600ff167b82 */ /* 0x000e620000000a00 */
[----:B------:R-:W-:Y:S02]  /*0cf0*/  SEL R17, R17, 0x2, P0 ;  /* 0x0000000211117807 */ /* 0x000fe40000000000 */
[----:B------:R-:W-:-:S04]  /*0d00*/  ISETP.NE.AND P1, PT, R29, RZ, PT ;  /* 0x000000ff1d00720c */ /* 0x000fc80003f25270 */
[----:B------:R-:W-:Y:S02]  /*0d10*/  SEL R26, R17, 0x3, P1 ;  /* 0x00000003111a7807 */ /* 0x000fe40000800000 */
[----:B------:R-:W-:-:S04]  /*0d20*/  ISETP.NE.AND P1, PT, R31, RZ, PT ;  /* 0x000000ff1f00720c */ /* 0x000fc80003f25270 */
[----:B------:R-:W-:Y:S02]  /*0d30*/  SEL R24, R16, 0x3, P1 ;  /* 0x0000000310187807 */ /* 0x000fe40000800000 */
[----:B------:R-:W-:-:S04]  /*0d40*/  ISETP.NE.AND P1, PT, R32, RZ, PT ;  /* 0x000000ff2000720c */ /* 0x000fc80003f25270 */
[----:B------:R-:W-:Y:S02]  /*0d50*/  SEL R27, R8, 0x3, P1 ;  /* 0x00000003081b7807 */ /* 0x000fe40000800000 */
[----:B------:R-:W2:Y:S01]  /*0d60*/  S2R R8, SR_TID.X ;  /* 0x0000000000087919 */ /* 0x000ea20000002100 */
[----:B------:R-:W-:Y:S01]  /*0d70*/  ISETP.NE.AND P0, PT, R11, RZ, PT ;  /* 0x000000ff0b00720c */ /* 0x000fe20003f05270 */
[----:B--2---:R-:W-:-:S05]  /*0d80*/  IMAD.SHL.U32 R8, R8, 0x8, RZ ;  /* 0x0000000808087824 */ /* 0x004fca00078e00ff */
[----:B------:R-:W-:-:S04]  /*0d90*/  LOP3.LUT R8, R8, 0x3f8, RZ, 0xc0, !PT ;  /* 0x000003f808087812 */ /* 0x000fc800078ec0ff */
[----:B------:R-:W-:Y:S01]  /*0da0*/  LEA R29, R8, UR4, 0x2 ;  /* 0x00000004081d7c11 */ /* 0x000fe2000f8e10ff */
[----:B------:R-:W-:-:S04]  /*0db0*/  ULDC.64 UR4, c[0x0][0x218] ;  /* 0x0000860000047ab9 */ /* 0x000fc80000000a00 */
[----:B------:R-:W-:Y:S04]  /*0dc0*/  STS.128 [R29], R12 ;  /* 0x0000000c1d007388 */ /* 0x000fe80000000c00 */
[----:B------:R2:W-:Y:S01]  /*0dd0*/  STS.128 [R29+0x10], R4 ;  /* 0x000010041d007388 */ /* 0x0005e20000000c00 */
[----:B------:R-:W-:Y:S01]  /*0de0*/  SEL R19, R19, 0x2, P0 ;  /* 0x0000000213137807 */ /* 0x000fe20000000000 */
[----:B------:R-:W-:Y:S01]  /*0df0*/  BAR.SYNC.DEFER_BLOCKING 0x0 ;  /* 0x0000000000007b1d */ /* 0x000fe20000010000 */
[----:B------:R-:W-:Y:S02]  /*0e00*/  ISETP.NE.AND P0, PT, R10, RZ, PT ;  /* 0x000000ff0a00720c */ /* 0x000fe40003f05270 */
[----:B------:R-:W-:Y:S02]  /*0e10*/  ISETP.NE.AND P1, PT, R9, RZ, PT ;  /* 0x000000ff0900720c */ /* 0x000fe40003f25270 */
[----:B------:R-:W-:-:S02]  /*0e20*/  SEL R25, R19, 0x3, P3 ;  /* 0x0000000313197807 */ /* 0x000fc40001800000 */
[----:B------:R-:W-:Y:S01]  /*0e30*/  SEL R20, R20, 0x2, P0 ;  /* 0x0000000214147807 */ /* 0x000fe20000000000 */
[----:B------:R-:W3:Y:S04]  /*0e40*/  LDS.128 R8, [R30] ;  /* 0x000000001e087984 */ /* 0x000ee80000000c00 */
[----:B------:R-:W4:Y:S01]  /*0e50*/  LDS.128 R16, [R30+0x800] ;  /* 0x000800001e107984 */ /* 0x000f220000000c00 */
[----:B------:R-:W-:Y:S02]  /*0e60*/  ISETP.NE.AND P0, PT, R36, RZ, PT ;  /* 0x000000ff2400720c */ /* 0x000fe40003f05270 */
[----:B------:R-:W-:Y:S02]  /*0e70*/  ISETP.NE.AND P3, PT, R33, RZ, PT ;  /* 0x000000ff2100720c */ /* 0x000fe40003f65270 */
[----:B------:R-:W-:-:S02]  /*0e80*/  PRMT R21, R26, 0x3340, R21 ;  /* 0x000033401a157816 */ /* 0x000fc40000000015 */
[----:B------:R-:W-:Y:S02]  /*0e90*/  SEL R28, R20, 0x3, P4 ;  /* 0x00000003141c7807 */ /* 0x000fe40002000000 */
[----:B------:R-:W-:Y:S02]  /*0ea0*/  SEL R26, RZ, 0x1, !P3 ;  /* 0x00000001ff1a7807 */ /* 0x000fe40005800000 */
[----:B------:R-:W-:Y:S02]  /*0eb0*/  SEL R20, RZ, 0x1, !P0 ;  /* 0x00000001ff147807 */ /* 0x000fe40004000000 */
[----:B------:R-:W-:Y:S02]  /*0ec0*/  SEL R26, R26, 0x2, P1 ;  /* 0x000000021a1a7807 */ /* 0x000fe40000800000 */
[----:B------:R-:W-:Y:S02]  /*0ed0*/  SEL R20, R20, 0x2, P2 ;  /* 0x0000000214147807 */ /* 0x000fe40001000000 */
[----:B--2---:R-:W-:-:S02]  /*0ee0*/  LOP3.LUT R5, R3, R0, RZ, 0xfc, !PT ;  /* 0x0000000003057212 */ /* 0x004fc400078efcff */
[----:B------:R-:W-:Y:S02]  /*0ef0*/  SEL R26, R26, 0x3, P5 ;  /* 0x000000031a1a7807 */ /* 0x000fe40002800000 */
[----:B------:R-:W-:Y:S02]  /*0f00*/  SEL R7, R20, 0x3, P6 ;  /* 0x0000000314077807 */ /* 0x000fe40003000000 */
[----:B------:R-:W-:Y:S02]  /*0f10*/  SHF.R.S32.HI R0, RZ, 0x1f, R3 ;  /* 0x0000001fff007819 */ /* 0x000fe40000011403 */
[----:B------:R-:W-:Y:S02]  /*0f20*/  LEA R4, P0, R5, UR4, 0x2 ;  /* 0x0000000405047c11 */ /* 0x000fe4000f8010ff */
[----:B------:R-:W-:Y:S02]  /*0f30*/  PRMT R24, R27, 0x3340, R24 ;  /* 0x000033401b187816 */ /* 0x000fe40000000018 */
[----:B------:R-:W-:-:S02]  /*0f40*/  PRMT R25, R28, 0x3340, R25 ;  /* 0x000033401c197816 */ /* 0x000fc40000000019 */
[----:B------:R-:W-:Y:S02]  /*0f50*/  IADD3 R6, P1, R2, UR8, RZ ;  /* 0x0000000802067c10 */ /* 0x000fe4000ff3e0ff */
[----:B------:R-:W-:Y:S01]  /*0f60*/  PRMT R26, R7, 0x3340, R26 ;  /* 0x00003340071a7816 */ /* 0x000fe2000000001a */
[C---:B-1----:R-:W-:Y:S01]  /*0f70*/  IMAD.WIDE R22, R5.reuse, 0x4, R22 ;  /* 0x0000000405167825 */ /* 0x042fe200078e0216 */
[----:B------:R-:W-:Y:S02]  /*0f80*/  LEA.HI.X R5, R5, UR5, R0, 0x2, P0 ;  /* 0x0000000505057c11 */ /* 0x000fe400080f1400 */
[----:B------:R-:W-:Y:S02]  /*0f90*/  LEA.HI.X.SX32 R7, R2, UR9, 0x1, P1 ;  /* 0x0000000902077c11 */ /* 0x000fe400088f0eff */
[----:B------:R-:W-:Y:S02]  /*0fa0*/  PRMT R24, R24, 0x5410, R21 ;  /* 0x0000541018187816 */ /* 0x000fe40000000015 */
[----:B------:R-:W-:Y:S01]  /*0fb0*/  PRMT R25, R26, 0x5410, R25 ;  /* 0x000054101a197816 */ /* 0x000fe20000000019 */
[----:B---3--:R-:W-:Y:S04]  /*0fc0*/  STG.E.128 desc[UR6][R22.64], R8 ;  /* 0x0000000816007986 */ /* 0x008fe8000c101d06 */
[----:B----4-:R-:W-:Y:S04]  /*0fd0*/  STG.E.128 desc[UR6][R4.64+0x800], R16 ;  /* 0x0008001004007986 */ /* 0x010fe8000c101d06 */
[----:B------:R-:W-:Y:S01]  /*0fe0*/  STG.E.64 desc[UR6][R6.64], R24 ;  /* 0x0000001806007986 */ /* 0x000fe2000c101b06 */
[----:B------:R-:W-:Y:S05]  /*0ff0*/  EXIT ;  /* 0x000000000000794d */ /* 0x000fea0003800000 */
.L_x_0:
[----:B------:R-:W-:-:S00]  /*1000*/  BRA `(.L_x_0) ;  /* 0xfffffffc00fc7947 */ /* 0x000fc0000383ffff */
[----:B------:R-:W-:-:S00]  /*1010*/  NOP ;  /* 0x0000000000007918 */ /* 0x000fc00000000000 */
        /* <DEDUP_REMOVED lines=14> */
.L_x_1:


//--------------------- .nv.shared.triton_poi_fused_max_pool2d_with_indices_12 --------------------------
	.section	.nv.shared.triton_poi_fused_max_pool2d_with_indices_12,"aw",@nobits
	.sectionflags	@""
	.align	16
	.zero		1024


//--------------------- .nv.constant0.triton_poi_fused_max_pool2d_with_indices_12 --------------------------
	.section	.nv.constant0.triton_poi_fused_max_pool2d_with_indices_12,"a",@progbits
	.sectionflags	@""
	.align	4
.nv.constant0.triton_poi_fused_max_pool2d_with_indices_12:
	.zero		556
